//
// Generated by NVIDIA NVVM Compiler
//
// Compiler Build ID: CL-36424714
// Cuda compilation tools, release 13.0, V13.0.88
// Based on NVVM 20.0.0
//

.version 9.0
.target sm_100
.address_size 64

	// .globl	_Z10undistort2yPKfS0_Ph

.visible .entry _Z10undistort2yPKfS0_Ph(
	.param .u64 _Z10undistort2yPKfS0_Ph_param_0,
	.param .u64 .ptr .align 1 _Z10undistort2yPKfS0_Ph_param_1,
	.param .u64 .ptr .align 1 _Z10undistort2yPKfS0_Ph_param_2,
	.param .u64 .ptr .align 1 _Z10undistort2yPKfS0_Ph_param_3
)
{
	.reg .b32 	%r<6>;
	.reg .b32 	%f<7>;
	.reg .b64 	%rd<13>;

	ld.param.u64 	%rd1, [_Z10undistort2yPKfS0_Ph_param_0];
	ld.param.u64 	%rd2, [_Z10undistort2yPKfS0_Ph_param_1];
	ld.param.u64 	%rd3, [_Z10undistort2yPKfS0_Ph_param_2];
	ld.param.u64 	%rd4, [_Z10undistort2yPKfS0_Ph_param_3];
	cvta.to.global.u64 	%rd5, %rd4;
	cvta.to.global.u64 	%rd6, %rd3;
	cvta.to.global.u64 	%rd7, %rd2;
	mov.u32 	%r1, %ctaid.x;
	mov.u32 	%r2, %ntid.x;
	mov.u32 	%r3, %tid.x;
	mad.lo.s32 	%r4, %r1, %r2, %r3;
	cvt.s64.s32 	%rd8, %r4;
	mul.wide.s32 	%rd9, %r4, 4;
	add.s64 	%rd10, %rd7, %rd9;
	ld.global.f32 	%f1, [%rd10];
	add.s64 	%rd11, %rd6, %rd9;
	ld.global.f32 	%f2, [%rd11];
	tex.2d.v4.f32.f32 	{%f3, %f4, %f5, %f6}, [%rd1, {%f1, %f2}];
	cvt.rzi.u32.f32 	%r5, %f3;
	add.s64 	%rd12, %rd5, %rd8;
	st.global.u8 	[%rd12], %r5;
	ret;

}


// ===== COMPILED SASS (sm_100) =====

	.target	sm_100

	.elftype	@"ET_EXEC"


//--------------------- .note.nv.tkinfo           --------------------------
	.section	.note.nv.tkinfo,"",@"SHT_NOTE"
	.sectionflags	@"SHF_NOTE_NV_TKINFO"
	.tkinfo
        /*0018*/ 	.word	0x00000002
        /*0030*/ 	.string	""
        /*0030*/ 	.string	"ptxas"
        /*0030*/ 	.string	"Cuda compilation tools, release 13.0, V13.0.88"
        /*0030*/ 	.string	"Build cuda_13.0.r13.0/compiler.36424714_0"
        /*0030*/ 	.string	"-arch sm_100 -m 64 "



//--------------------- .note.nv.cuinfo           --------------------------
	.section	.note.nv.cuinfo,"",@"SHT_NOTE"
	.sectionflags	@"SHF_NOTE_NV_CUINFO"
        /*0018*/ 	.short	0x0002
        /*001a*/ 	.short	0x0064
        /*001c*/ 	.short	0x0082
	.zero		2


//--------------------- .nv.info                  --------------------------
	.section	.nv.info,"",@"SHT_CUDA_INFO"
	.align	4


	//----- nvinfo : EIATTR_REGCOUNT
	.align		4
        /*0000*/ 	.byte	0x04, 0x2f
        /*0002*/ 	.short	(.L_1 - .L_0)
	.align		4
.L_0:
        /*0004*/ 	.word	index@(_Z10undistort2yPKfS0_Ph)
        /*0008*/ 	.word	0x0000000e


	//----- nvinfo : EIATTR_FRAME_SIZE
	.align		4
.L_1:
        /*000c*/ 	.byte	0x04, 0x11
        /*000e*/ 	.short	(.L_3 - .L_2)
	.align		4
.L_2:
        /*0010*/ 	.word	index@(_Z10undistort2yPKfS0_Ph)
        /*0014*/ 	.word	0x00000000


	//----- nvinfo : EIATTR_MIN_STACK_SIZE
	.align		4
.L_3:
        /*0018*/ 	.byte	0x04, 0x12
        /*001a*/ 	.short	(.L_5 - .L_4)
	.align		4
.L_4:
        /*001c*/ 	.word	index@(_Z10undistort2yPKfS0_Ph)
        /*0020*/ 	.word	0x00000000
.L_5:


//--------------------- .nv.compat                --------------------------
	.section	.nv.compat,"",@"SHT_CUDA_COMPAT_INFO"
	.align	4
        /*0000*/ 	.byte	0x02, 0x09, 0x00, 0x00, 0x02, 0x02, 0x02, 0x00, 0x02, 0x05, 0x05, 0x00, 0x03, 0x07, 0x01, 0x01
        /*0010*/ 	.byte	0x02, 0x03, 0x00, 0x00, 0x02, 0x06, 0x01, 0x00, 0x04, 0x0b, 0x08, 0x00, 0x09, 0x00, 0x00, 0x00
        /*0020*/ 	.byte	0x00, 0x00, 0x00, 0x00


//--------------------- .nv.info._Z10undistort2yPKfS0_Ph --------------------------
	.section	.nv.info._Z10undistort2yPKfS0_Ph,"",@"SHT_CUDA_INFO"
	.sectionflags	@""
	.align	4


	//----- nvinfo : EIATTR_CUDA_API_VERSION
	.align		4
        /*0000*/ 	.byte	0x04, 0x37
        /*0002*/ 	.short	(.L_7 - .L_6)
.L_6:
        /*0004*/ 	.word	0x00000082


	//----- nvinfo : EIATTR_KPARAM_INFO
	.align		4
.L_7:
        /*0008*/ 	.byte	0x04, 0x17
        /*000a*/ 	.short	(.L_9 - .L_8)
.L_8:
        /*000c*/ 	.word	0x00000000
        /*0010*/ 	.short	0x0003
        /*0012*/ 	.short	0x0018
        /*0014*/ 	.byte	0x00, 0xf5, 0x21, 0x00


	//----- nvinfo : EIATTR_KPARAM_INFO
	.align		4
.L_9:
        /*0018*/ 	.byte	0x04, 0x17
        /*001a*/ 	.short	(.L_11 - .L_10)
.L_10:
        /*001c*/ 	.word	0x00000000
        /*0020*/ 	.short	0x0002
        /*0022*/ 	.short	0x0010
        /*0024*/ 	.byte	0x00, 0xf5, 0x21, 0x00


	//----- nvinfo : EIATTR_KPARAM_INFO
	.align		4
.L_11:
        /*0028*/ 	.byte	0x04, 0x17
        /*002a*/ 	.short	(.L_13 - .L_12)
.L_12:
        /*002c*/ 	.word	0x00000000
        /*0030*/ 	.short	0x0001
        /*0032*/ 	.short	0x0008
        /*0034*/ 	.byte	0x00, 0xf5, 0x21, 0x00


	//----- nvinfo : EIATTR_KPARAM_INFO
	.align		4
.L_13:
        /*0038*/ 	.byte	0x04, 0x17
        /*003a*/ 	.short	(.L_15 - .L_14)
.L_14:
        /*003c*/ 	.word	0x00000000
        /*0040*/ 	.short	0x0000
        /*0042*/ 	.short	0x0000
        /*0044*/ 	.byte	0x00, 0xf0, 0x21, 0x00


	//----- nvinfo : EIATTR_SPARSE_MMA_MASK
	.align		4
.L_15:
        /*0048*/ 	.byte	0x03, 0x50
        /*004a*/ 	.short	0x0000


	//----- nvinfo : EIATTR_MAXREG_COUNT
	.align		4
        /*004c*/ 	.byte	0x03, 0x1b
        /*004e*/ 	.short	0x00ff


	//----- nvinfo : EIATTR_MERCURY_ISA_VERSION
	.align		4
        /*0050*/ 	.byte	0x03, 0x5f
        /*0052*/ 	.short	0x0101


	//----- nvinfo : EIATTR_VRC_CTA_INIT_COUNT
	.align		4
        /*0054*/ 	.byte	0x02, 0x4a
	.zero		1
	.zero		1


	//----- nvinfo : EIATTR_EXIT_INSTR_OFFSETS
	.align		4
        /*0058*/ 	.byte	0x04, 0x1c
        /*005a*/ 	.short	(.L_17 - .L_16)


	//   ....[0]....
.L_16:
        /*005c*/ 	.word	0x00000150


	//----- nvinfo : EIATTR_CBANK_PARAM_SIZE
	.align		4
.L_17:
        /*0060*/ 	.byte	0x03, 0x19
        /*0062*/ 	.short	0x0020


	//----- nvinfo : EIATTR_PARAM_CBANK
	.align		4
        /*0064*/ 	.byte	0x04, 0x0a
        /*0066*/ 	.short	(.L_19 - .L_18)
	.align		4
.L_18:
        /*0068*/ 	.word	index@(.nv.constant0._Z10undistort2yPKfS0_Ph)
        /*006c*/ 	.short	0x0380
        /*006e*/ 	.short	0x0020


	//----- nvinfo : EIATTR_SW_WAR
	.align		4
.L_19:
        /*0070*/ 	.byte	0x04, 0x36
        /*0072*/ 	.short	(.L_21 - .L_20)
.L_20:
        /*0074*/ 	.word	0x00000008
.L_21:


//--------------------- .nv.callgraph             --------------------------
	.section	.nv.callgraph,"",@"SHT_CUDA_CALLGRAPH"
	.align	4
	.sectionentsize	8
	.align		4
        /*0000*/ 	.word	0x00000000
	.align		4
        /*0004*/ 	.word	0xffffffff
	.align		4
        /*0008*/ 	.word	0x00000000
	.align		4
        /*000c*/ 	.word	0xfffffffe
	.align		4
        /*0010*/ 	.word	0x00000000
	.align		4
        /*0014*/ 	.word	0xfffffffd
	.align		4
        /*0018*/ 	.word	0x00000000
	.align		4
        /*001c*/ 	.word	0xfffffffc


//--------------------- .text._Z10undistort2yPKfS0_Ph --------------------------
	.section	.text._Z10undistort2yPKfS0_Ph,"ax",@progbits
	.align	128
        .global         _Z10undistort2yPKfS0_Ph
        .type           _Z10undistort2yPKfS0_Ph,@function
        .size           _Z10undistort2yPKfS0_Ph,(.L_x_1 - _Z10undistort2yPKfS0_Ph)
        .other          _Z10undistort2yPKfS0_Ph,@"STO_CUDA_ENTRY STV_DEFAULT"
_Z10undistort2yPKfS0_Ph:
.text._Z10undistort2yPKfS0_Ph:
[----:B------:R-:W-:Y:S01]  /*0000*/  LDC R1, c[0x0][0x37c] ;  /* 0x0000df00ff017b82 */ /* 0x000fe20000000800 */
[----:B------:R-:W0:Y:S07]  /*0010*/  S2R R0, SR_TID.X ;  /* 0x0000000000007919 */ /* 0x000e2e0000002100 */
[----:B------:R-:W0:Y:S01]  /*0020*/  S2UR UR4, SR_CTAID.X ;  /* 0x00000000000479c3 */ /* 0x000e220000002500 */
[----:B------:R-:W1:Y:S07]  /*0030*/  LDCU.64 UR6, c[0x0][0x358] ;  /* 0x00006b00ff0677ac */ /* 0x000e6e0008000a00 */
[----:B------:R-:W0:Y:S08]  /*0040*/  LDC R7, c[0x0][0x360] ;  /* 0x0000d800ff077b82 */ /* 0x000e300000000800 */
[----:B------:R-:W2:Y:S08]  /*0050*/  LDC.64 R2, c[0x0][0x388] ;  /* 0x0000e200ff027b82 */ /* 0x000eb00000000a00 */
[----:B------:R-:W3:Y:S01]  /*0060*/  LDC.64 R4, c[0x0][0x390] ;  /* 0x0000e400ff047b82 */ /* 0x000ee20000000a00 */
[----:B0-----:R-:W-:-:S04]  /*0070*/  IMAD R7, R7, UR4, R0 ;  /* 0x0000000407077c24 */ /* 0x001fc8000f8e0200 */
[----:B--2---:R-:W-:-:S05]  /*0080*/  IMAD.WIDE R2, R7, 0x4, R2 ;  /* 0x0000000407027825 */ /* 0x004fca00078e0202 */
[----:B-1----:R-:W2:Y:S01]  /*0090*/  LDG.E R8, desc[UR6][R2.64] ;  /* 0x0000000602087981 */ /* 0x002ea2000c1e1900 */
[----:B---3--:R-:W-:-:S05]  /*00a0*/  IMAD.WIDE R4, R7, 0x4, R4 ;  /* 0x0000000407047825 */ /* 0x008fca00078e0204 */
[----:B------:R-:W2:Y:S01]  /*00b0*/  LDG.E R9, desc[UR6][R4.64] ;  /* 0x0000000604097981 */ /* 0x000ea2000c1e1900 */
[----:B------:R-:W2:Y:S01]  /*00c0*/  LDCU UR4, c[0x0][0x380] ;  /* 0x00007000ff0477ac */ /* 0x000ea20008000800 */
[----:B------:R-:W-:Y:S01]  /*00d0*/  HFMA2 R0, -RZ, RZ, -3, 0 ;  /* 0xc2000000ff007431 */ /* 0x000fe200000001ff */
[----:B------:R-:W-:-:S03]  /*00e0*/  UMOV UR5, URZ ;  /* 0x000000ff00057c82 */ /* 0x000fc60008000000 */
[----:B--2---:R0:W5:Y:S02]  /*00f0*/  TEX.LL RZ, R8, R8, R0, UR4, 2D, 0x1 ;  /* 0x28ff040008087f60 */ /* 0x00416400089e01ff */
[----:B0-----:R-:W0:Y:S02]  /*0100*/  LDCU.64 UR4, c[0x0][0x398] ;  /* 0x00007300ff0477ac */ /* 0x001e240008000a00 */
[----:B0-----:R-:W-:-:S04]  /*0110*/  IADD3 R6, P0, PT, R7, UR4, RZ ;  /* 0x0000000407067c10 */ /* 0x001fc8000ff1e0ff */
[----:B------:R-:W-:Y:S01]  /*0120*/  LEA.HI.X.SX32 R7, R7, UR5, 0x1, P0 ;  /* 0x0000000507077c11 */ /* 0x000fe200080f0eff */
[----:B-----5:R-:W0:Y:S04]  /*0130*/  F2I.U32.TRUNC.NTZ R11, R8 ;  /* 0x00000008000b7305 */ /* 0x020e28000020f000 */
[----:B0-----:R-:W-:Y:S01]  /*0140*/  STG.E.U8 desc[UR6][R6.64], R11 ;  /* 0x0000000b06007986 */ /* 0x001fe2000c101106 */
[----:B------:R-:W-:Y:S05]  /*0150*/  EXIT ;  /* 0x000000000000794d */ /* 0x000fea0003800000 */
.L_x_0:
[----:B------:R-:W-:-:S00]  /*0160*/  BRA `(.L_x_0) ;  /* 0xfffffffc00fc7947 */ /* 0x000fc0000383ffff */
[----:B------:R-:W-:-:S00]  /*0170*/  NOP ;  /* 0x0000000000007918 */ /* 0x000fc00000000000 */
        /* <DEDUP_REMOVED lines=8> */
.L_x_1:


//--------------------- .nv.shared.reserved.0     --------------------------
	.section	.nv.shared.reserved.0,"aw",@nobits
	.weak		__nv_reservedSMEM_offset_0_alias
	.size		__nv_reservedSMEM_offset_0_alias, 0, 64
	.other		__nv_reservedSMEM_offset_0_alias,@"STO_CUDA_RESERVED_SHARED STV_DEFAULT"
__nv_reservedSMEM_offset_0_alias:
	.zero		0
	.zero		64


//--------------------- .nv.constant0._Z10undistort2yPKfS0_Ph --------------------------
	.section	.nv.constant0._Z10undistort2yPKfS0_Ph,"a",@progbits
	.sectionflags	@""
	.align	4
.nv.constant0._Z10undistort2yPKfS0_Ph:
	.zero		928


//--------------------- SYMBOLS --------------------------

	.type		.nv.reservedSmem.offset0,@object
	.size		.nv.reservedSmem.offset0,0x4
